	.headerflags	@"EF_CUDA_TEXMODE_UNIFIED EF_CUDA_64BIT_ADDRESS EF_CUDA_ACCELERATORS EF_CUDA_SM90 EF_CUDA_VIRTUAL_SM(EF_CUDA_SM90)"
	.elftype	@"ET_EXEC"


//--------------------- .nv.info                  --------------------------
	.section	.nv.info,"",@"SHT_CUDA_INFO"
	.align	4


	//----- nvinfo : EIATTR_REGCOUNT
	.align		4
        /*0000*/ 	.byte	0x04, 0x2f
        /*0002*/ 	.short	(.L_1 - .L_0)
	.align		4
.L_0:
        /*0004*/ 	.word	index@(triton_poi_fused_add_convolution_8)
        /*0008*/ 	.word	0x0000000e


	//----- nvinfo : EIATTR_MIN_STACK_SIZE
	.align		4
.L_1:
        /*000c*/ 	.byte	0x04, 0x12
        /*000e*/ 	.short	(.L_3 - .L_2)
	.align		4
.L_2:
        /*0010*/ 	.word	index@(triton_poi_fused_add_convolution_8)
        /*0014*/ 	.word	0x00000000


	//----- nvinfo : EIATTR_FRAME_SIZE
	.align		4
.L_3:
        /*0018*/ 	.byte	0x04, 0x11
        /*001a*/ 	.short	(.L_5 - .L_4)
	.align		4
.L_4:
        /*001c*/ 	.word	index@(triton_poi_fused_add_convolution_8)
        /*0020*/ 	.word	0x00000000


	//----- nvinfo : EIATTR_MIN_STACK_SIZE
	.align		4
.L_5:
        /*0024*/ 	.byte	0x04, 0x12
        /*0026*/ 	.short	(.L_7 - .L_6)
	.align		4
.L_6:
        /*0028*/ 	.word	index@(triton_poi_fused_add_convolution_8)
        /*002c*/ 	.word	0x00000000
.L_7:


//--------------------- .nv.info.triton_poi_fused_add_convolution_8 --------------------------
	.section	.nv.info.triton_poi_fused_add_convolution_8,"",@"SHT_CUDA_INFO"
	.sectionflags	@""
	.align	4


	//----- nvinfo : EIATTR_CUDA_API_VERSION
	.align		4
        /*0000*/ 	.byte	0x04, 0x37
        /*0002*/ 	.short	(.L_9 - .L_8)
.L_8:
        /*0004*/ 	.word	0x0000007c


	//----- nvinfo : EIATTR_KPARAM_INFO
	.align		4
.L_9:
        /*0008*/ 	.byte	0x04, 0x17
        /*000a*/ 	.short	(.L_11 - .L_10)
.L_10:
        /*000c*/ 	.word	0x00000000
        /*0010*/ 	.short	0x0003
        /*0012*/ 	.short	0x0018
        /*0014*/ 	.byte	0x00, 0xf0, 0x11, 0x00


	//----- nvinfo : EIATTR_KPARAM_INFO
	.align		4
.L_11:
        /*0018*/ 	.byte	0x04, 0x17
        /*001a*/ 	.short	(.L_13 - .L_12)
.L_12:
        /*001c*/ 	.word	0x00000000
        /*0020*/ 	.short	0x0002
        /*0022*/ 	.short	0x0010
        /*0024*/ 	.byte	0x00, 0xf4, 0x21, 0x00


	//----- nvinfo : EIATTR_KPARAM_INFO
	.align		4
.L_13:
        /*0028*/ 	.byte	0x04, 0x17
        /*002a*/ 	.short	(.L_15 - .L_14)
.L_14:
        /*002c*/ 	.word	0x00000000
        /*0030*/ 	.short	0x0001
        /*0032*/ 	.short	0x0008
        /*0034*/ 	.byte	0x00, 0xf4, 0x21, 0x00


	//----- nvinfo : EIATTR_KPARAM_INFO
	.align		4
.L_15:
        /*0038*/ 	.byte	0x04, 0x17
        /*003a*/ 	.short	(.L_17 - .L_16)
.L_16:
        /*003c*/ 	.word	0x00000000
        /*0040*/ 	.short	0x0000
        /*0042*/ 	.short	0x0000
        /*0044*/ 	.byte	0x00, 0xf4, 0x21, 0x00


	//----- nvinfo : EIATTR_SPARSE_MMA_MASK
	.align		4
.L_17:
        /*0048*/ 	.byte	0x03, 0x50
        /*004a*/ 	.short	0x0000


	//----- nvinfo : EIATTR_MAXREG_COUNT
	.align		4
        /*004c*/ 	.byte	0x03, 0x1b
        /*004e*/ 	.short	0x00ff


	//----- nvinfo : EIATTR_EXIT_INSTR_OFFSETS
	.align		4
        /*0050*/ 	.byte	0x04, 0x1c
        /*0052*/ 	.short	(.L_19 - .L_18)


	//   ....[0]....
.L_18:
        /*0054*/ 	.word	0x000001d0


	//----- nvinfo : EIATTR_REQNTID
	.align		4
.L_19:
        /*0058*/ 	.byte	0x04, 0x10
        /*005a*/ 	.short	(.L_21 - .L_20)
.L_20:
        /*005c*/ 	.word	0x00000080
        /*0060*/ 	.word	0x00000001
        /*0064*/ 	.word	0x00000001


	//----- nvinfo : EIATTR_CBANK_PARAM_SIZE
	.align		4
.L_21:
        /*0068*/ 	.byte	0x03, 0x19
        /*006a*/ 	.short	0x001c


	//----- nvinfo : EIATTR_PARAM_CBANK
	.align		4
        /*006c*/ 	.byte	0x04, 0x0a
        /*006e*/ 	.short	(.L_23 - .L_22)
	.align		4
.L_22:
        /*0070*/ 	.word	index@(.nv.constant0.triton_poi_fused_add_convolution_8)
        /*0074*/ 	.short	0x0210
        /*0076*/ 	.short	0x001c


	//----- nvinfo : EIATTR_SW_WAR
	.align		4
.L_23:
        /*0078*/ 	.byte	0x04, 0x36
        /*007a*/ 	.short	(.L_25 - .L_24)
.L_24:
        /*007c*/ 	.word	0x00000008
.L_25:


//--------------------- .nv.callgraph             --------------------------
	.section	.nv.callgraph,"",@"SHT_CUDA_CALLGRAPH"
	.align	4
	.sectionentsize	8
	.align		4
        /*0000*/ 	.word	0x00000000
	.align		4
        /*0004*/ 	.word	0xffffffff
	.align		4
        /*0008*/ 	.word	0x00000000
	.align		4
        /*000c*/ 	.word	0xfffffffe
	.align		4
        /*0010*/ 	.word	0x00000000
	.align		4
        /*0014*/ 	.word	0xfffffffd
	.align		4
        /*0018*/ 	.word	0x00000000
	.align		4
        /*001c*/ 	.word	0xfffffffc


//--------------------- .text.triton_poi_fused_add_convolution_8 --------------------------
	.section	.text.triton_poi_fused_add_convolution_8,"ax",@progbits
	.align	128
        .global         triton_poi_fused_add_convolution_8
        .type           triton_poi_fused_add_convolution_8,@function
        .size           triton_poi_fused_add_convolution_8,(.L_x_1 - triton_poi_fused_add_convolution_8)
        .other          triton_poi_fused_add_convolution_8,@"STO_CUDA_ENTRY STV_DEFAULT"
triton_poi_fused_add_convolution_8:
.text.triton_poi_fused_add_convolution_8:
[----:B------:R-:W-:Y:S01]  /*0000*/  LDC R1, c[0x0][0x28] ;  /* 0x00000a00ff017b82 */ /* 0x000fe20000000800 */
[----:B------:R-:W1:Y:S07]  /*0010*/  S2R R0, SR_TID.X ;  /* 0x0000000000007919 */ /* 0x000e6e0000002100 */
[----:B------:R-:W2:Y:S01]  /*0020*/  LDC.64 R6, c[0x0][0x220] ;  /* 0x00008800ff067b82 */ /* 0x000ea20000000a00 */
[----:B------:R-:W-:Y:S01]  /*0030*/  ULDC.64 UR4, c[0x0][0x208] ;  /* 0x0000820000047ab9 */ /* 0x000fe20000000a00 */
[----:B------:R-:W3:Y:S06]  /*0040*/  S2R R9, SR_CTAID.X ;  /* 0x0000000000097919 */ /* 0x000eec0000002500 */
[----:B------:R-:W4:Y:S01]  /*0050*/  LDC.64 R4, c[0x0][0x210] ;  /* 0x00008400ff047b82 */ /* 0x000f220000000a00 */
[----:B-1----:R-:W-:Y:S01]  /*0060*/  IMAD.SHL.U32 R0, R0, 0x2, RZ ;  /* 0x0000000200007824 */ /* 0x002fe200078e00ff */
[----:B---3--:R-:W-:-:S04]  /*0070*/  SHF.R.S32.HI R2, RZ, 0x17, R9 ;  /* 0x00000017ff027819 */ /* 0x008fc80000011409 */
[----:B------:R-:W-:Y:S02]  /*0080*/  LOP3.LUT R0, R0, 0xfe, RZ, 0xc0, !PT ;  /* 0x000000fe00007812 */ /* 0x000fe400078ec0ff */
[----:B------:R-:W-:Y:S02]  /*0090*/  SGXT R2, R2, 0x1 ;  /* 0x000000010202781a */ /* 0x000fe40000000200 */
[----:B------:R-:W-:-:S04]  /*00a0*/  LEA R9, R9, R0, 0x8 ;  /* 0x0000000009097211 */ /* 0x000fc800078e40ff */
[----:B------:R-:W-:Y:S01]  /*00b0*/  LEA.HI R0, R2, R9, RZ, 0x4 ;  /* 0x0000000902007211 */ /* 0x000fe200078f20ff */
[----:B----4-:R-:W-:Y:S01]  /*00c0*/  IMAD.WIDE R4, R9, 0x4, R4 ;  /* 0x0000000409047825 */ /* 0x010fe200078e0204 */
[----:B------:R-:W1:Y:S02]  /*00d0*/  LDC.64 R2, c[0x0][0x218] ;  /* 0x00008600ff027b82 */ /* 0x000e640000000a00 */
[--C-:B------:R-:W-:Y:S02]  /*00e0*/  SHF.R.S32.HI R8, RZ, 0x4, R0.reuse ;  /* 0x00000004ff087819 */ /* 0x100fe40000011400 */
[----:B------:R-:W-:-:S04]  /*00f0*/  SHF.R.S32.HI R11, RZ, 0x1f, R0 ;  /* 0x0000001fff0b7819 */ /* 0x000fc80000011400 */
[----:B------:R-:W-:-:S04]  /*0100*/  LEA.HI R11, R11, R8, RZ, 0x6 ;  /* 0x000000080b0b7211 */ /* 0x000fc800078f30ff */
[----:B------:R-:W-:-:S05]  /*0110*/  LOP3.LUT R11, R11, 0xffffffc0, RZ, 0xc0, !PT ;  /* 0xffffffc00b0b7812 */ /* 0x000fca00078ec0ff */
[----:B------:R-:W-:-:S04]  /*0120*/  IMAD.IADD R11, R8, 0x1, -R11 ;  /* 0x00000001080b7824 */ /* 0x000fc800078e0a0b */
[----:B--2---:R-:W-:-:S04]  /*0130*/  IMAD.WIDE R6, R11, 0x4, R6 ;  /* 0x000000040b067825 */ /* 0x004fc800078e0206 */
[----:B-1----:R-:W-:Y:S02]  /*0140*/  IMAD.WIDE R2, R9, 0x4, R2 ;  /* 0x0000000409027825 */ /* 0x002fe400078e0202 */
[----:B------:R-:W2:Y:S04]  /*0150*/  LDG.E.64 R8, desc[UR4][R4.64] ;  /* 0x0000000404087981 */ /* 0x000ea8000c1e1b00 */
[----:B------:R-:W2:Y:S04]  /*0160*/  LDG.E.EL R6, desc[UR4][R6.64] ;  /* 0x0000000406067981 */ /* 0x000ea8000c2e1900 */
[----:B------:R-:W3:Y:S01]  /*0170*/  LDG.E.64 R2, desc[UR4][R2.64] ;  /* 0x0000000402027981 */ /* 0x000ee2000c1e1b00 */
[--C-:B--2---:R-:W-:Y:S01]  /*0180*/  FADD R11, R8, R6.reuse ;  /* 0x00000006080b7221 */ /* 0x104fe20000000000 */
[----:B------:R-:W-:-:S03]  /*0190*/  FADD R0, R9, R6 ;  /* 0x0000000609007221 */ /* 0x000fc60000000000 */
[----:B---3--:R-:W-:Y:S01]  /*01a0*/  FADD R8, R2, R11 ;  /* 0x0000000b02087221 */ /* 0x008fe20000000000 */
[----:B------:R-:W-:-:S05]  /*01b0*/  FADD R9, R3, R0 ;  /* 0x0000000003097221 */ /* 0x000fca0000000000 */
[----:B------:R-:W-:Y:S01]  /*01c0*/  STG.E.64 desc[UR4][R4.64], R8 ;  /* 0x0000000804007986 */ /* 0x000fe2000c101b04 */
[----:B------:R-:W-:Y:S05]  /*01d0*/  EXIT ;  /* 0x000000000000794d */ /* 0x000fea0003800000 */
.L_x_0:
[----:B------:R-:W-:-:S00]  /*01e0*/  BRA `(.L_x_0) ;  /* 0xfffffffc00fc7947 */ /* 0x000fc0000383ffff */
[----:B------:R-:W-:-:S00]  /*01f0*/  NOP ;  /* 0x0000000000007918 */ /* 0x000fc00000000000 */
        /* <DEDUP_REMOVED lines=8> */
.L_x_1:


//--------------------- .nv.constant0.triton_poi_fused_add_convolution_8 --------------------------
	.section	.nv.constant0.triton_poi_fused_add_convolution_8,"a",@progbits
	.sectionflags	@""
	.align	4
.nv.constant0.triton_poi_fused_add_convolution_8:
	.zero		556
